//
// Generated by NVIDIA NVVM Compiler
//
// Compiler Build ID: CL-36424714
// Cuda compilation tools, release 13.0, V13.0.88
// Based on NVVM 20.0.0
//

.version 9.0
.target sm_100
.address_size 64

	// .globl	_Z10helloworldv
.extern .func  (.param .b32 func_retval0) vprintf
(
	.param .b64 vprintf_param_0,
	.param .b64 vprintf_param_1
)
;
.global .align 1 .b8 $str[15] = {72, 101, 108, 108, 111, 44, 32, 87, 111, 114, 108, 100, 33, 10};

.visible .entry _Z10helloworldv()
{
	.reg .b32 	%r<3>;
	.reg .b64 	%rd<3>;

	mov.u64 	%rd1, $str;
	cvta.global.u64 	%rd2, %rd1;
	{ // callseq 0, 0
	.param .b64 param0;
	st.param.b64 	[param0], %rd2;
	.param .b64 param1;
	st.param.b64 	[param1], 0;
	.param .b32 retval0;
	call.uni (retval0), 
	vprintf, 
	(
	param0, 
	param1
	);
	ld.param.b32 	%r1, [retval0];
	} // callseq 0
	ret;

}


// ===== COMPILED SASS (sm_100) =====

	.target	sm_100

	.elftype	@"ET_EXEC"


//--------------------- .note.nv.tkinfo           --------------------------
	.section	.note.nv.tkinfo,"",@"SHT_NOTE"
	.sectionflags	@"SHF_NOTE_NV_TKINFO"
	.tkinfo
        /*0018*/ 	.word	0x00000002
        /*0030*/ 	.string	""
        /*0030*/ 	.string	"ptxas"
        /*0030*/ 	.string	"Cuda compilation tools, release 13.0, V13.0.88"
        /*0030*/ 	.string	"Build cuda_13.0.r13.0/compiler.36424714_0"
        /*0030*/ 	.string	"-arch sm_100 -m 64 "



//--------------------- .note.nv.cuinfo           --------------------------
	.section	.note.nv.cuinfo,"",@"SHT_NOTE"
	.sectionflags	@"SHF_NOTE_NV_CUINFO"
        /*0018*/ 	.short	0x0002
        /*001a*/ 	.short	0x0064
        /*001c*/ 	.short	0x0082
	.zero		2


//--------------------- .nv.info                  --------------------------
	.section	.nv.info,"",@"SHT_CUDA_INFO"
	.align	4


	//----- nvinfo : EIATTR_REGCOUNT
	.align		4
        /*0000*/ 	.byte	0x04, 0x2f
        /*0002*/ 	.short	(.L_2 - .L_1)
	.align		4
.L_1:
        /*0004*/ 	.word	index@(_Z10helloworldv)
        /*0008*/ 	.word	0x00000018


	//----- nvinfo : EIATTR_FRAME_SIZE
	.align		4
.L_2:
        /*000c*/ 	.byte	0x04, 0x11
        /*000e*/ 	.short	(.L_4 - .L_3)
	.align		4
.L_3:
        /*0010*/ 	.word	index@(_Z10helloworldv)
        /*0014*/ 	.word	0x00000000


	//----- nvinfo : EIATTR_MIN_STACK_SIZE
	.align		4
.L_4:
        /*0018*/ 	.byte	0x04, 0x12
        /*001a*/ 	.short	(.L_6 - .L_5)
	.align		4
.L_5:
        /*001c*/ 	.word	index@(_Z10helloworldv)
        /*0020*/ 	.word	0x00000000
.L_6:


//--------------------- .nv.compat                --------------------------
	.section	.nv.compat,"",@"SHT_CUDA_COMPAT_INFO"
	.align	4
        /*0000*/ 	.byte	0x02, 0x09, 0x00, 0x00, 0x02, 0x02, 0x01, 0x00, 0x02, 0x05, 0x05, 0x00, 0x03, 0x07, 0x01, 0x01
        /*0010*/ 	.byte	0x02, 0x03, 0x00, 0x00, 0x02, 0x06, 0x01, 0x00, 0x04, 0x0b, 0x08, 0x00, 0x09, 0x00, 0x00, 0x00
        /*0020*/ 	.byte	0x00, 0x00, 0x00, 0x00


//--------------------- .nv.info._Z10helloworldv  --------------------------
	.section	.nv.info._Z10helloworldv,"",@"SHT_CUDA_INFO"
	.sectionflags	@""
	.align	4


	//----- nvinfo : EIATTR_CUDA_API_VERSION
	.align		4
        /*0000*/ 	.byte	0x04, 0x37
        /*0002*/ 	.short	(.L_8 - .L_7)
.L_7:
        /*0004*/ 	.word	0x00000082


	//----- nvinfo : EIATTR_SPARSE_MMA_MASK
	.align		4
.L_8:
        /*0008*/ 	.byte	0x03, 0x50
        /*000a*/ 	.short	0x0000


	//----- nvinfo : EIATTR_MAXREG_COUNT
	.align		4
        /*000c*/ 	.byte	0x03, 0x1b
        /*000e*/ 	.short	0x00ff


	//----- nvinfo : EIATTR_EXTERNS
	.align		4
        /*0010*/ 	.byte	0x04, 0x0f
        /*0012*/ 	.short	(.L_10 - .L_9)


	//   ....[0]....
	.align		4
.L_9:
        /*0014*/ 	.word	index@(vprintf)


	//----- nvinfo : EIATTR_MERCURY_ISA_VERSION
	.align		4
.L_10:
        /*0018*/ 	.byte	0x03, 0x5f
        /*001a*/ 	.short	0x0101


	//----- nvinfo : EIATTR_VRC_CTA_INIT_COUNT
	.align		4
        /*001c*/ 	.byte	0x02, 0x4a
	.zero		1
	.zero		1


	//----- nvinfo : EIATTR_SYSCALL_OFFSETS
	.align		4
        /*0020*/ 	.byte	0x04, 0x46
        /*0022*/ 	.short	(.L_12 - .L_11)


	//   ....[0]....
.L_11:
        /*0024*/ 	.word	0x00000080


	//----- nvinfo : EIATTR_EXIT_INSTR_OFFSETS
	.align		4
.L_12:
        /*0028*/ 	.byte	0x04, 0x1c
        /*002a*/ 	.short	(.L_14 - .L_13)


	//   ....[0]....
.L_13:
        /*002c*/ 	.word	0x00000090


	//----- nvinfo : EIATTR_SW_WAR
	.align		4
.L_14:
        /*0030*/ 	.byte	0x04, 0x36
        /*0032*/ 	.short	(.L_16 - .L_15)
.L_15:
        /*0034*/ 	.word	0x00000008
.L_16:


//--------------------- .nv.callgraph             --------------------------
	.section	.nv.callgraph,"",@"SHT_CUDA_CALLGRAPH"
	.align	4
	.sectionentsize	8
	.align		4
        /*0000*/ 	.word	0x00000000
	.align		4
        /*0004*/ 	.word	0xffffffff
	.align		4
        /*0008*/ 	.word	index@(_Z10helloworldv)
	.align		4
        /*000c*/ 	.word	index@(vprintf)
	.align		4
        /*0010*/ 	.word	0x00000000
	.align		4
        /*0014*/ 	.word	0xfffffffe
	.align		4
        /*0018*/ 	.word	0x00000000
	.align		4
        /*001c*/ 	.word	0xfffffffd
	.align		4
        /*0020*/ 	.word	0x00000000
	.align		4
        /*0024*/ 	.word	0xfffffffc


//--------------------- .nv.constant4             --------------------------
	.section	.nv.constant4,"a",@progbits
	.align	8
	.align		8
.nv.constant4:
        /*0000*/ 	.dword	vprintf
	.align		8
        /*0008*/ 	.dword	$str


//--------------------- .text._Z10helloworldv     --------------------------
	.section	.text._Z10helloworldv,"ax",@progbits
	.align	128
        .global         _Z10helloworldv
        .type           _Z10helloworldv,@function
        .size           _Z10helloworldv,(.L_x_2 - _Z10helloworldv)
        .other          _Z10helloworldv,@"STO_CUDA_ENTRY STV_DEFAULT"
_Z10helloworldv:
.text._Z10helloworldv:
[----:B------:R-:W0:Y:S01]  /*0000*/  LDC R1, c[0x0][0x37c] ;  /* 0x0000df00ff017b82 */ /* 0x000e220000000800 */
[----:B------:R-:W-:Y:S01]  /*0010*/  MOV R0, 0x0 ;  /* 0x0000000000007802 */ /* 0x000fe20000000f00 */
[----:B------:R-:W1:Y:S01]  /*0020*/  LDCU.64 UR4, c[0x4][0x8] ;  /* 0x01000100ff0477ac */ /* 0x000e620008000a00 */
[----:B------:R-:W-:-:S05]  /*0030*/  CS2R R6, SRZ ;  /* 0x0000000000067805 */ /* 0x000fca000001ff00 */
[----:B------:R2:W3:Y:S01]  /*0040*/  LDC.64 R2, c[0x4][R0] ;  /* 0x0100000000027b82 */ /* 0x0004e20000000a00 */
[----:B-1----:R-:W-:Y:S02]  /*0050*/  IMAD.U32 R4, RZ, RZ, UR4 ;  /* 0x00000004ff047e24 */ /* 0x002fe4000f8e00ff */
[----:B--2---:R-:W-:-:S07]  /*0060*/  IMAD.U32 R5, RZ, RZ, UR5 ;  /* 0x00000005ff057e24 */ /* 0x004fce000f8e00ff */
[----:B------:R-:W-:-:S07]  /*0070*/  LEPC R20, `(.L_x_0) ;  /* 0x000000001014794e */ /* 0x000fce0000000000 */
[----:B0--3--:R-:W-:Y:S05]  /*0080*/  CALL.ABS.NOINC R2 ;  /* 0x0000000002007343 */ /* 0x009fea0003c00000 */
.L_x_0:
[----:B------:R-:W-:Y:S05]  /*0090*/  EXIT ;  /* 0x000000000000794d */ /* 0x000fea0003800000 */
.L_x_1:
[----:B------:R-:W-:-:S00]  /*00a0*/  BRA `(.L_x_1) ;  /* 0xfffffffc00fc7947 */ /* 0x000fc0000383ffff */
[----:B------:R-:W-:-:S00]  /*00b0*/  NOP ;  /* 0x0000000000007918 */ /* 0x000fc00000000000 */
        /* <DEDUP_REMOVED lines=12> */
.L_x_2:


//--------------------- .nv.global.init           --------------------------
	.section	.nv.global.init,"aw",@progbits
.nv.global.init:
	.type		$str,@object
	.size		$str,(.L_0 - $str)
$str:
        /*0000*/ 	.byte	0x48, 0x65, 0x6c, 0x6c, 0x6f, 0x2c, 0x20, 0x57, 0x6f, 0x72, 0x6c, 0x64, 0x21, 0x0a, 0x00
.L_0:


//--------------------- .nv.shared.reserved.0     --------------------------
	.section	.nv.shared.reserved.0,"aw",@nobits
	.weak		__nv_reservedSMEM_offset_0_alias
	.size		__nv_reservedSMEM_offset_0_alias, 0, 64
	.other		__nv_reservedSMEM_offset_0_alias,@"STO_CUDA_RESERVED_SHARED STV_DEFAULT"
__nv_reservedSMEM_offset_0_alias:
	.zero		0
	.zero		64


//--------------------- .nv.constant0._Z10helloworldv --------------------------
	.section	.nv.constant0._Z10helloworldv,"a",@progbits
	.sectionflags	@""
	.align	4
.nv.constant0._Z10helloworldv:
	.zero		896


//--------------------- SYMBOLS --------------------------

	.type		.nv.reservedSmem.offset0,@object
	.size		.nv.reservedSmem.offset0,0x4
	.type		vprintf,@function
